//
// Generated by NVIDIA NVVM Compiler
//
// Compiler Build ID: CL-36424714
// Cuda compilation tools, release 13.0, V13.0.88
// Based on NVVM 20.0.0
//

.version 9.0
.target sm_100
.address_size 64

	// .globl	_Z14PrintIdxKernelv
.extern .func  (.param .b32 func_retval0) vprintf
(
	.param .b64 vprintf_param_0,
	.param .b64 vprintf_param_1
)
;
.global .align 1 .b8 $str[78] = {32, 32, 80, 114, 105, 110, 116, 73, 110, 100, 101, 120, 75, 101, 114, 110, 101, 108, 32, 45, 32, 98, 108, 111, 99, 107, 32, 105, 100, 120, 58, 32, 40, 37, 51, 100, 44, 32, 37, 51, 100, 44, 32, 37, 51, 100, 41, 44, 32, 116, 104, 114, 101, 97, 100, 32, 105, 100, 120, 58, 32, 40, 37, 51, 100, 44, 32, 37, 51, 100, 44, 32, 37, 51, 100, 41, 10};
.global .align 1 .b8 $str$1[72] = {32, 32, 80, 114, 105, 110, 116, 68, 105, 109, 75, 101, 114, 110, 101, 108, 32, 45, 32, 103, 114, 105, 100, 68, 105, 109, 58, 32, 40, 37, 51, 100, 44, 32, 37, 51, 100, 44, 32, 37, 51, 100, 41, 44, 32, 98, 108, 111, 99, 107, 68, 105, 109, 58, 32, 40, 37, 51, 100, 44, 32, 37, 51, 100, 44, 32, 37, 51, 100, 41, 10};
.global .align 1 .b8 $str$2[80] = {32, 32, 80, 114, 105, 110, 116, 84, 104, 114, 101, 97, 100, 73, 100, 120, 80, 101, 114, 66, 108, 111, 99, 107, 75, 101, 114, 110, 101, 108, 32, 45, 32, 98, 108, 111, 99, 107, 32, 105, 100, 120, 58, 32, 40, 37, 51, 100, 44, 32, 37, 51, 100, 44, 32, 37, 51, 100, 41, 44, 32, 116, 104, 114, 101, 97, 100, 32, 105, 100, 120, 58, 32, 40, 37, 51, 100, 41, 10};
.global .align 1 .b8 $str$3[94] = {32, 32, 80, 114, 105, 110, 116, 84, 104, 114, 101, 97, 100, 73, 100, 120, 80, 101, 114, 71, 114, 105, 100, 75, 101, 114, 110, 101, 108, 32, 45, 32, 116, 104, 114, 101, 97, 100, 32, 112, 101, 114, 32, 98, 108, 111, 99, 107, 58, 32, 40, 37, 51, 100, 41, 44, 32, 98, 108, 111, 99, 107, 32, 105, 100, 120, 58, 32, 40, 37, 51, 100, 41, 44, 32, 116, 104, 114, 101, 97, 100, 32, 105, 100, 120, 58, 32, 40, 37, 51, 100, 41, 10};
.global .align 1 .b8 $str$4[64] = {32, 32, 80, 114, 105, 110, 116, 84, 104, 114, 101, 97, 100, 67, 111, 111, 114, 100, 73, 110, 71, 114, 105, 100, 75, 101, 114, 110, 101, 108, 32, 45, 32, 116, 104, 114, 101, 97, 100, 32, 99, 111, 111, 114, 100, 58, 32, 40, 37, 51, 100, 44, 32, 37, 51, 100, 44, 32, 37, 51, 100, 41, 10};

.visible .entry _Z14PrintIdxKernelv()
{
	.local .align 8 .b8 	__local_depot0[24];
	.reg .b64 	%SP;
	.reg .b64 	%SPL;
	.reg .b32 	%r<9>;
	.reg .b64 	%rd<5>;

	mov.u64 	%SPL, __local_depot0;
	cvta.local.u64 	%SP, %SPL;
	add.u64 	%rd1, %SP, 0;
	add.u64 	%rd2, %SPL, 0;
	mov.u32 	%r1, %ctaid.x;
	mov.u32 	%r2, %ctaid.y;
	mov.u32 	%r3, %ctaid.z;
	mov.u32 	%r4, %tid.x;
	mov.u32 	%r5, %tid.y;
	mov.u32 	%r6, %tid.z;
	st.local.v2.u32 	[%rd2], {%r1, %r2};
	st.local.v2.u32 	[%rd2+8], {%r3, %r4};
	st.local.v2.u32 	[%rd2+16], {%r5, %r6};
	mov.u64 	%rd3, $str;
	cvta.global.u64 	%rd4, %rd3;
	{ // callseq 0, 0
	.param .b64 param0;
	st.param.b64 	[param0], %rd4;
	.param .b64 param1;
	st.param.b64 	[param1], %rd1;
	.param .b32 retval0;
	call.uni (retval0), 
	vprintf, 
	(
	param0, 
	param1
	);
	ld.param.b32 	%r7, [retval0];
	} // callseq 0
	ret;

}
	// .globl	_Z14PrintDimKernelv
.visible .entry _Z14PrintDimKernelv()
{
	.local .align 8 .b8 	__local_depot1[24];
	.reg .b64 	%SP;
	.reg .b64 	%SPL;
	.reg .b32 	%r<9>;
	.reg .b64 	%rd<5>;

	mov.u64 	%SPL, __local_depot1;
	cvta.local.u64 	%SP, %SPL;
	add.u64 	%rd1, %SP, 0;
	add.u64 	%rd2, %SPL, 0;
	mov.u32 	%r1, %nctaid.x;
	mov.u32 	%r2, %nctaid.y;
	mov.u32 	%r3, %nctaid.z;
	mov.u32 	%r4, %ntid.x;
	mov.u32 	%r5, %ntid.y;
	mov.u32 	%r6, %ntid.z;
	st.local.v2.u32 	[%rd2], {%r1, %r2};
	st.local.v2.u32 	[%rd2+8], {%r3, %r4};
	st.local.v2.u32 	[%rd2+16], {%r5, %r6};
	mov.u64 	%rd3, $str$1;
	cvta.global.u64 	%rd4, %rd3;
	{ // callseq 1, 0
	.param .b64 param0;
	st.param.b64 	[param0], %rd4;
	.param .b64 param1;
	st.param.b64 	[param1], %rd1;
	.param .b32 retval0;
	call.uni (retval0), 
	vprintf, 
	(
	param0, 
	param1
	);
	ld.param.b32 	%r7, [retval0];
	} // callseq 1
	ret;

}
	// .globl	_Z28PrintThreadIdxPerBlockKernelv
.visible .entry _Z28PrintThreadIdxPerBlockKernelv()
{
	.local .align 16 .b8 	__local_depot2[16];
	.reg .b64 	%SP;
	.reg .b64 	%SPL;
	.reg .b32 	%r<13>;
	.reg .b64 	%rd<5>;

	mov.u64 	%SPL, __local_depot2;
	cvta.local.u64 	%SP, %SPL;
	add.u64 	%rd1, %SP, 0;
	add.u64 	%rd2, %SPL, 0;
	mov.u32 	%r1, %tid.z;
	mov.u32 	%r2, %ntid.x;
	mov.u32 	%r3, %ntid.y;
	mov.u32 	%r4, %tid.y;
	mov.u32 	%r5, %tid.x;
	mad.lo.s32 	%r6, %r3, %r1, %r4;
	mad.lo.s32 	%r7, %r6, %r2, %r5;
	mov.u32 	%r8, %ctaid.x;
	mov.u32 	%r9, %ctaid.y;
	mov.u32 	%r10, %ctaid.z;
	st.local.v4.u32 	[%rd2], {%r8, %r9, %r10, %r7};
	mov.u64 	%rd3, $str$2;
	cvta.global.u64 	%rd4, %rd3;
	{ // callseq 2, 0
	.param .b64 param0;
	st.param.b64 	[param0], %rd4;
	.param .b64 param1;
	st.param.b64 	[param1], %rd1;
	.param .b32 retval0;
	call.uni (retval0), 
	vprintf, 
	(
	param0, 
	param1
	);
	ld.param.b32 	%r11, [retval0];
	} // callseq 2
	ret;

}
	// .globl	_Z27PrintThreadIdxPerGridKernelv
.visible .entry _Z27PrintThreadIdxPerGridKernelv()
{
	.local .align 8 .b8 	__local_depot3[16];
	.reg .b64 	%SP;
	.reg .b64 	%SPL;
	.reg .b32 	%r<21>;
	.reg .b64 	%rd<5>;

	mov.u64 	%SPL, __local_depot3;
	cvta.local.u64 	%SP, %SPL;
	add.u64 	%rd1, %SP, 0;
	add.u64 	%rd2, %SPL, 0;
	mov.u32 	%r1, %ntid.x;
	mov.u32 	%r2, %ntid.y;
	mul.lo.s32 	%r3, %r1, %r2;
	mov.u32 	%r4, %ntid.z;
	mul.lo.s32 	%r5, %r3, %r4;
	mov.u32 	%r6, %ctaid.z;
	mov.u32 	%r7, %nctaid.x;
	mov.u32 	%r8, %nctaid.y;
	mov.u32 	%r9, %ctaid.y;
	mov.u32 	%r10, %ctaid.x;
	mad.lo.s32 	%r11, %r8, %r6, %r9;
	mad.lo.s32 	%r12, %r11, %r7, %r10;
	mov.u32 	%r13, %tid.z;
	mov.u32 	%r14, %tid.y;
	mov.u32 	%r15, %tid.x;
	mad.lo.s32 	%r16, %r2, %r13, %r14;
	mad.lo.s32 	%r17, %r16, %r1, %r15;
	mad.lo.s32 	%r18, %r12, %r5, %r17;
	st.local.v2.u32 	[%rd2], {%r5, %r12};
	st.local.u32 	[%rd2+8], %r18;
	mov.u64 	%rd3, $str$3;
	cvta.global.u64 	%rd4, %rd3;
	{ // callseq 3, 0
	.param .b64 param0;
	st.param.b64 	[param0], %rd4;
	.param .b64 param1;
	st.param.b64 	[param1], %rd1;
	.param .b32 retval0;
	call.uni (retval0), 
	vprintf, 
	(
	param0, 
	param1
	);
	ld.param.b32 	%r19, [retval0];
	} // callseq 3
	ret;

}
	// .globl	_Z28PrintThreadCoordInGridKernelv
.visible .entry _Z28PrintThreadCoordInGridKernelv()
{
	.local .align 8 .b8 	__local_depot4[16];
	.reg .b64 	%SP;
	.reg .b64 	%SPL;
	.reg .b32 	%r<15>;
	.reg .b64 	%rd<5>;

	mov.u64 	%SPL, __local_depot4;
	cvta.local.u64 	%SP, %SPL;
	add.u64 	%rd1, %SP, 0;
	add.u64 	%rd2, %SPL, 0;
	mov.u32 	%r1, %ctaid.x;
	mov.u32 	%r2, %ntid.x;
	mov.u32 	%r3, %tid.x;
	mad.lo.s32 	%r4, %r1, %r2, %r3;
	mov.u32 	%r5, %ctaid.y;
	mov.u32 	%r6, %ntid.y;
	mov.u32 	%r7, %tid.y;
	mad.lo.s32 	%r8, %r5, %r6, %r7;
	mov.u32 	%r9, %ctaid.z;
	mov.u32 	%r10, %ntid.z;
	mov.u32 	%r11, %tid.z;
	mad.lo.s32 	%r12, %r9, %r10, %r11;
	st.local.v2.u32 	[%rd2], {%r4, %r8};
	st.local.u32 	[%rd2+8], %r12;
	mov.u64 	%rd3, $str$4;
	cvta.global.u64 	%rd4, %rd3;
	{ // callseq 4, 0
	.param .b64 param0;
	st.param.b64 	[param0], %rd4;
	.param .b64 param1;
	st.param.b64 	[param1], %rd1;
	.param .b32 retval0;
	call.uni (retval0), 
	vprintf, 
	(
	param0, 
	param1
	);
	ld.param.b32 	%r13, [retval0];
	} // callseq 4
	ret;

}


// ===== COMPILED SASS (sm_100) =====

	.target	sm_100

	.elftype	@"ET_EXEC"


//--------------------- .note.nv.tkinfo           --------------------------
	.section	.note.nv.tkinfo,"",@"SHT_NOTE"
	.sectionflags	@"SHF_NOTE_NV_TKINFO"
	.tkinfo
        /*0018*/ 	.word	0x00000002
        /*0030*/ 	.string	""
        /*0030*/ 	.string	"ptxas"
        /*0030*/ 	.string	"Cuda compilation tools, release 13.0, V13.0.88"
        /*0030*/ 	.string	"Build cuda_13.0.r13.0/compiler.36424714_0"
        /*0030*/ 	.string	"-arch sm_100 -m 64 "



//--------------------- .note.nv.cuinfo           --------------------------
	.section	.note.nv.cuinfo,"",@"SHT_NOTE"
	.sectionflags	@"SHF_NOTE_NV_CUINFO"
        /*0018*/ 	.short	0x0002
        /*001a*/ 	.short	0x0064
        /*001c*/ 	.short	0x0082
	.zero		2


//--------------------- .nv.info                  --------------------------
	.section	.nv.info,"",@"SHT_CUDA_INFO"
	.align	4


	//----- nvinfo : EIATTR_REGCOUNT
	.align		4
        /*0000*/ 	.byte	0x04, 0x2f
        /*0002*/ 	.short	(.L_6 - .L_5)
	.align		4
.L_5:
        /*0004*/ 	.word	index@(_Z14PrintIdxKernelv)
        /*0008*/ 	.word	0x00000018


	//----- nvinfo : EIATTR_FRAME_SIZE
	.align		4
.L_6:
        /*000c*/ 	.byte	0x04, 0x11
        /*000e*/ 	.short	(.L_8 - .L_7)
	.align		4
.L_7:
        /*0010*/ 	.word	index@(_Z14PrintIdxKernelv)
        /*0014*/ 	.word	0x00000018


	//----- nvinfo : EIATTR_REGCOUNT
	.align		4
.L_8:
        /*0018*/ 	.byte	0x04, 0x2f
        /*001a*/ 	.short	(.L_10 - .L_9)
	.align		4
.L_9:
        /*001c*/ 	.word	index@(_Z14PrintDimKernelv)
        /*0020*/ 	.word	0x00000018


	//----- nvinfo : EIATTR_FRAME_SIZE
	.align		4
.L_10:
        /*0024*/ 	.byte	0x04, 0x11
        /*0026*/ 	.short	(.L_12 - .L_11)
	.align		4
.L_11:
        /*0028*/ 	.word	index@(_Z14PrintDimKernelv)
        /*002c*/ 	.word	0x00000018


	//----- nvinfo : EIATTR_REGCOUNT
	.align		4
.L_12:
        /*0030*/ 	.byte	0x04, 0x2f
        /*0032*/ 	.short	(.L_14 - .L_13)
	.align		4
.L_13:
        /*0034*/ 	.word	index@(_Z28PrintThreadIdxPerBlockKernelv)
        /*0038*/ 	.word	0x00000018


	//----- nvinfo : EIATTR_FRAME_SIZE
	.align		4
.L_14:
        /*003c*/ 	.byte	0x04, 0x11
        /*003e*/ 	.short	(.L_16 - .L_15)
	.align		4
.L_15:
        /*0040*/ 	.word	index@(_Z28PrintThreadIdxPerBlockKernelv)
        /*0044*/ 	.word	0x00000010


	//----- nvinfo : EIATTR_REGCOUNT
	.align		4
.L_16:
        /*0048*/ 	.byte	0x04, 0x2f
        /*004a*/ 	.short	(.L_18 - .L_17)
	.align		4
.L_17:
        /*004c*/ 	.word	index@(_Z27PrintThreadIdxPerGridKernelv)
        /*0050*/ 	.word	0x00000018


	//----- nvinfo : EIATTR_FRAME_SIZE
	.align		4
.L_18:
        /*0054*/ 	.byte	0x04, 0x11
        /*0056*/ 	.short	(.L_20 - .L_19)
	.align		4
.L_19:
        /*0058*/ 	.word	index@(_Z27PrintThreadIdxPerGridKernelv)
        /*005c*/ 	.word	0x00000010


	//----- nvinfo : EIATTR_REGCOUNT
	.align		4
.L_20:
        /*0060*/ 	.byte	0x04, 0x2f
        /*0062*/ 	.short	(.L_22 - .L_21)
	.align		4
.L_21:
        /*0064*/ 	.word	index@(_Z28PrintThreadCoordInGridKernelv)
        /*0068*/ 	.word	0x00000018


	//----- nvinfo : EIATTR_FRAME_SIZE
	.align		4
.L_22:
        /*006c*/ 	.byte	0x04, 0x11
        /*006e*/ 	.short	(.L_24 - .L_23)
	.align		4
.L_23:
        /*0070*/ 	.word	index@(_Z28PrintThreadCoordInGridKernelv)
        /*0074*/ 	.word	0x00000010


	//----- nvinfo : EIATTR_MIN_STACK_SIZE
	.align		4
.L_24:
        /*0078*/ 	.byte	0x04, 0x12
        /*007a*/ 	.short	(.L_26 - .L_25)
	.align		4
.L_25:
        /*007c*/ 	.word	index@(_Z28PrintThreadCoordInGridKernelv)
        /*0080*/ 	.word	0x00000010


	//----- nvinfo : EIATTR_MIN_STACK_SIZE
	.align		4
.L_26:
        /*0084*/ 	.byte	0x04, 0x12
        /*0086*/ 	.short	(.L_28 - .L_27)
	.align		4
.L_27:
        /*0088*/ 	.word	index@(_Z27PrintThreadIdxPerGridKernelv)
        /*008c*/ 	.word	0x00000010


	//----- nvinfo : EIATTR_MIN_STACK_SIZE
	.align		4
.L_28:
        /*0090*/ 	.byte	0x04, 0x12
        /*0092*/ 	.short	(.L_30 - .L_29)
	.align		4
.L_29:
        /*0094*/ 	.word	index@(_Z28PrintThreadIdxPerBlockKernelv)
        /*0098*/ 	.word	0x00000010


	//----- nvinfo : EIATTR_MIN_STACK_SIZE
	.align		4
.L_30:
        /*009c*/ 	.byte	0x04, 0x12
        /*009e*/ 	.short	(.L_32 - .L_31)
	.align		4
.L_31:
        /*00a0*/ 	.word	index@(_Z14PrintDimKernelv)
        /*00a4*/ 	.word	0x00000018


	//----- nvinfo : EIATTR_MIN_STACK_SIZE
	.align		4
.L_32:
        /*00a8*/ 	.byte	0x04, 0x12
        /*00aa*/ 	.short	(.L_34 - .L_33)
	.align		4
.L_33:
        /*00ac*/ 	.word	index@(_Z14PrintIdxKernelv)
        /*00b0*/ 	.word	0x00000018
.L_34:


//--------------------- .nv.compat                --------------------------
	.section	.nv.compat,"",@"SHT_CUDA_COMPAT_INFO"
	.align	4
        /*0000*/ 	.byte	0x02, 0x09, 0x00, 0x00, 0x02, 0x02, 0x01, 0x00, 0x02, 0x05, 0x05, 0x00, 0x03, 0x07, 0x01, 0x01
        /*0010*/ 	.byte	0x02, 0x03, 0x00, 0x00, 0x02, 0x06, 0x01, 0x00, 0x04, 0x0b, 0x08, 0x00, 0x09, 0x00, 0x00, 0x00
        /*0020*/ 	.byte	0x00, 0x00, 0x00, 0x00


//--------------------- .nv.info._Z28PrintThreadCoordInGridKernelv --------------------------
	.section	.nv.info._Z28PrintThreadCoordInGridKernelv,"",@"SHT_CUDA_INFO"
	.sectionflags	@""
	.align	4


	//----- nvinfo : EIATTR_CUDA_API_VERSION
	.align		4
        /*0000*/ 	.byte	0x04, 0x37
        /*0002*/ 	.short	(.L_36 - .L_35)
.L_35:
        /*0004*/ 	.word	0x00000082


	//----- nvinfo : EIATTR_SPARSE_MMA_MASK
	.align		4
.L_36:
        /*0008*/ 	.byte	0x03, 0x50
        /*000a*/ 	.short	0x0000


	//----- nvinfo : EIATTR_MAXREG_COUNT
	.align		4
        /*000c*/ 	.byte	0x03, 0x1b
        /*000e*/ 	.short	0x00ff


	//----- nvinfo : EIATTR_EXTERNS
	.align		4
        /*0010*/ 	.byte	0x04, 0x0f
        /*0012*/ 	.short	(.L_38 - .L_37)


	//   ....[0]....
	.align		4
.L_37:
        /*0014*/ 	.word	index@(vprintf)


	//----- nvinfo : EIATTR_MERCURY_ISA_VERSION
	.align		4
.L_38:
        /*0018*/ 	.byte	0x03, 0x5f
        /*001a*/ 	.short	0x0101


	//----- nvinfo : EIATTR_VRC_CTA_INIT_COUNT
	.align		4
        /*001c*/ 	.byte	0x02, 0x4a
	.zero		1
	.zero		1


	//----- nvinfo : EIATTR_SYSCALL_OFFSETS
	.align		4
        /*0020*/ 	.byte	0x04, 0x46
        /*0022*/ 	.short	(.L_40 - .L_39)


	//   ....[0]....
.L_39:
        /*0024*/ 	.word	0x000001a0


	//----- nvinfo : EIATTR_EXIT_INSTR_OFFSETS
	.align		4
.L_40:
        /*0028*/ 	.byte	0x04, 0x1c
        /*002a*/ 	.short	(.L_42 - .L_41)


	//   ....[0]....
.L_41:
        /*002c*/ 	.word	0x000001b0


	//----- nvinfo : EIATTR_SW_WAR
	.align		4
.L_42:
        /*0030*/ 	.byte	0x04, 0x36
        /*0032*/ 	.short	(.L_44 - .L_43)
.L_43:
        /*0034*/ 	.word	0x00000008
.L_44:


//--------------------- .nv.info._Z27PrintThreadIdxPerGridKernelv --------------------------
	.section	.nv.info._Z27PrintThreadIdxPerGridKernelv,"",@"SHT_CUDA_INFO"
	.sectionflags	@""
	.align	4


	//----- nvinfo : EIATTR_CUDA_API_VERSION
	.align		4
        /*0000*/ 	.byte	0x04, 0x37
        /*0002*/ 	.short	(.L_46 - .L_45)
.L_45:
        /*0004*/ 	.word	0x00000082


	//----- nvinfo : EIATTR_SPARSE_MMA_MASK
	.align		4
.L_46:
        /*0008*/ 	.byte	0x03, 0x50
        /*000a*/ 	.short	0x0000


	//----- nvinfo : EIATTR_MAXREG_COUNT
	.align		4
        /*000c*/ 	.byte	0x03, 0x1b
        /*000e*/ 	.short	0x00ff


	//----- nvinfo : EIATTR_EXTERNS
	.align		4
        /*0010*/ 	.byte	0x04, 0x0f
        /*0012*/ 	.short	(.L_48 - .L_47)


	//   ....[0]....
	.align		4
.L_47:
        /*0014*/ 	.word	index@(vprintf)


	//----- nvinfo : EIATTR_MERCURY_ISA_VERSION
	.align		4
.L_48:
        /*0018*/ 	.byte	0x03, 0x5f
        /*001a*/ 	.short	0x0101


	//----- nvinfo : EIATTR_VRC_CTA_INIT_COUNT
	.align		4
        /*001c*/ 	.byte	0x02, 0x4a
	.zero		1
	.zero		1


	//----- nvinfo : EIATTR_SYSCALL_OFFSETS
	.align		4
        /*0020*/ 	.byte	0x04, 0x46
        /*0022*/ 	.short	(.L_50 - .L_49)


	//   ....[0]....
.L_49:
        /*0024*/ 	.word	0x00000200


	//----- nvinfo : EIATTR_EXIT_INSTR_OFFSETS
	.align		4
.L_50:
        /*0028*/ 	.byte	0x04, 0x1c
        /*002a*/ 	.short	(.L_52 - .L_51)


	//   ....[0]....
.L_51:
        /*002c*/ 	.word	0x00000210


	//----- nvinfo : EIATTR_SW_WAR
	.align		4
.L_52:
        /*0030*/ 	.byte	0x04, 0x36
        /*0032*/ 	.short	(.L_54 - .L_53)
.L_53:
        /*0034*/ 	.word	0x00000008
.L_54:


//--------------------- .nv.info._Z28PrintThreadIdxPerBlockKernelv --------------------------
	.section	.nv.info._Z28PrintThreadIdxPerBlockKernelv,"",@"SHT_CUDA_INFO"
	.sectionflags	@""
	.align	4


	//----- nvinfo : EIATTR_CUDA_API_VERSION
	.align		4
        /*0000*/ 	.byte	0x04, 0x37
        /*0002*/ 	.short	(.L_56 - .L_55)
.L_55:
        /*0004*/ 	.word	0x00000082


	//----- nvinfo : EIATTR_SPARSE_MMA_MASK
	.align		4
.L_56:
        /*0008*/ 	.byte	0x03, 0x50
        /*000a*/ 	.short	0x0000


	//----- nvinfo : EIATTR_MAXREG_COUNT
	.align		4
        /*000c*/ 	.byte	0x03, 0x1b
        /*000e*/ 	.short	0x00ff


	//----- nvinfo : EIATTR_EXTERNS
	.align		4
        /*0010*/ 	.byte	0x04, 0x0f
        /*0012*/ 	.short	(.L_58 - .L_57)


	//   ....[0]....
	.align		4
.L_57:
        /*0014*/ 	.word	index@(vprintf)


	//----- nvinfo : EIATTR_MERCURY_ISA_VERSION
	.align		4
.L_58:
        /*0018*/ 	.byte	0x03, 0x5f
        /*001a*/ 	.short	0x0101


	//----- nvinfo : EIATTR_VRC_CTA_INIT_COUNT
	.align		4
        /*001c*/ 	.byte	0x02, 0x4a
	.zero		1
	.zero		1


	//----- nvinfo : EIATTR_SYSCALL_OFFSETS
	.align		4
        /*0020*/ 	.byte	0x04, 0x46
        /*0022*/ 	.short	(.L_60 - .L_59)


	//   ....[0]....
.L_59:
        /*0024*/ 	.word	0x00000170


	//----- nvinfo : EIATTR_EXIT_INSTR_OFFSETS
	.align		4
.L_60:
        /*0028*/ 	.byte	0x04, 0x1c
        /*002a*/ 	.short	(.L_62 - .L_61)


	//   ....[0]....
.L_61:
        /*002c*/ 	.word	0x00000180


	//----- nvinfo : EIATTR_SW_WAR
	.align		4
.L_62:
        /*0030*/ 	.byte	0x04, 0x36
        /*0032*/ 	.short	(.L_64 - .L_63)
.L_63:
        /*0034*/ 	.word	0x00000008
.L_64:


//--------------------- .nv.info._Z14PrintDimKernelv --------------------------
	.section	.nv.info._Z14PrintDimKernelv,"",@"SHT_CUDA_INFO"
	.sectionflags	@""
	.align	4


	//----- nvinfo : EIATTR_CUDA_API_VERSION
	.align		4
        /*0000*/ 	.byte	0x04, 0x37
        /*0002*/ 	.short	(.L_66 - .L_65)
.L_65:
        /*0004*/ 	.word	0x00000082


	//----- nvinfo : EIATTR_SPARSE_MMA_MASK
	.align		4
.L_66:
        /*0008*/ 	.byte	0x03, 0x50
        /*000a*/ 	.short	0x0000


	//----- nvinfo : EIATTR_MAXREG_COUNT
	.align		4
        /*000c*/ 	.byte	0x03, 0x1b
        /*000e*/ 	.short	0x00ff


	//----- nvinfo : EIATTR_EXTERNS
	.align		4
        /*0010*/ 	.byte	0x04, 0x0f
        /*0012*/ 	.short	(.L_68 - .L_67)


	//   ....[0]....
	.align		4
.L_67:
        /*0014*/ 	.word	index@(vprintf)


	//----- nvinfo : EIATTR_MERCURY_ISA_VERSION
	.align		4
.L_68:
        /*0018*/ 	.byte	0x03, 0x5f
        /*001a*/ 	.short	0x0101


	//----- nvinfo : EIATTR_VRC_CTA_INIT_COUNT
	.align		4
        /*001c*/ 	.byte	0x02, 0x4a
	.zero		1
	.zero		1


	//----- nvinfo : EIATTR_SYSCALL_OFFSETS
	.align		4
        /*0020*/ 	.byte	0x04, 0x46
        /*0022*/ 	.short	(.L_70 - .L_69)


	//   ....[0]....
.L_69:
        /*0024*/ 	.word	0x00000150


	//----- nvinfo : EIATTR_EXIT_INSTR_OFFSETS
	.align		4
.L_70:
        /*0028*/ 	.byte	0x04, 0x1c
        /*002a*/ 	.short	(.L_72 - .L_71)


	//   ....[0]....
.L_71:
        /*002c*/ 	.word	0x00000160


	//----- nvinfo : EIATTR_SW_WAR
	.align		4
.L_72:
        /*0030*/ 	.byte	0x04, 0x36
        /*0032*/ 	.short	(.L_74 - .L_73)
.L_73:
        /*0034*/ 	.word	0x00000008
.L_74:


//--------------------- .nv.info._Z14PrintIdxKernelv --------------------------
	.section	.nv.info._Z14PrintIdxKernelv,"",@"SHT_CUDA_INFO"
	.sectionflags	@""
	.align	4


	//----- nvinfo : EIATTR_CUDA_API_VERSION
	.align		4
        /*0000*/ 	.byte	0x04, 0x37
        /*0002*/ 	.short	(.L_76 - .L_75)
.L_75:
        /*0004*/ 	.word	0x00000082


	//----- nvinfo : EIATTR_SPARSE_MMA_MASK
	.align		4
.L_76:
        /*0008*/ 	.byte	0x03, 0x50
        /*000a*/ 	.short	0x0000


	//----- nvinfo : EIATTR_MAXREG_COUNT
	.align		4
        /*000c*/ 	.byte	0x03, 0x1b
        /*000e*/ 	.short	0x00ff


	//----- nvinfo : EIATTR_EXTERNS
	.align		4
        /*0010*/ 	.byte	0x04, 0x0f
        /*0012*/ 	.short	(.L_78 - .L_77)


	//   ....[0]....
	.align		4
.L_77:
        /*0014*/ 	.word	index@(vprintf)


	//----- nvinfo : EIATTR_MERCURY_ISA_VERSION
	.align		4
.L_78:
        /*0018*/ 	.byte	0x03, 0x5f
        /*001a*/ 	.short	0x0101


	//----- nvinfo : EIATTR_VRC_CTA_INIT_COUNT
	.align		4
        /*001c*/ 	.byte	0x02, 0x4a
	.zero		1
	.zero		1


	//----- nvinfo : EIATTR_SYSCALL_OFFSETS
	.align		4
        /*0020*/ 	.byte	0x04, 0x46
        /*0022*/ 	.short	(.L_80 - .L_79)


	//   ....[0]....
.L_79:
        /*0024*/ 	.word	0x00000150


	//----- nvinfo : EIATTR_EXIT_INSTR_OFFSETS
	.align		4
.L_80:
        /*0028*/ 	.byte	0x04, 0x1c
        /*002a*/ 	.short	(.L_82 - .L_81)


	//   ....[0]....
.L_81:
        /*002c*/ 	.word	0x00000160


	//----- nvinfo : EIATTR_SW_WAR
	.align		4
.L_82:
        /*0030*/ 	.byte	0x04, 0x36
        /*0032*/ 	.short	(.L_84 - .L_83)
.L_83:
        /*0034*/ 	.word	0x00000008
.L_84:


//--------------------- .nv.callgraph             --------------------------
	.section	.nv.callgraph,"",@"SHT_CUDA_CALLGRAPH"
	.align	4
	.sectionentsize	8
	.align		4
        /*0000*/ 	.word	0x00000000
	.align		4
        /*0004*/ 	.word	0xffffffff
	.align		4
        /*0008*/ 	.word	index@(_Z28PrintThreadCoordInGridKernelv)
	.align		4
        /*000c*/ 	.word	index@(vprintf)
	.align		4
        /*0010*/ 	.word	index@(_Z27PrintThreadIdxPerGridKernelv)
	.align		4
        /*0014*/ 	.word	index@(vprintf)
	.align		4
        /*0018*/ 	.word	index@(_Z28PrintThreadIdxPerBlockKernelv)
	.align		4
        /*001c*/ 	.word	index@(vprintf)
	.align		4
        /*0020*/ 	.word	index@(_Z14PrintDimKernelv)
	.align		4
        /*0024*/ 	.word	index@(vprintf)
	.align		4
        /*0028*/ 	.word	index@(_Z14PrintIdxKernelv)
	.align		4
        /*002c*/ 	.word	index@(vprintf)
	.align		4
        /*0030*/ 	.word	0x00000000
	.align		4
        /*0034*/ 	.word	0xfffffffe
	.align		4
        /*0038*/ 	.word	0x00000000
	.align		4
        /*003c*/ 	.word	0xfffffffd
	.align		4
        /*0040*/ 	.word	0x00000000
	.align		4
        /*0044*/ 	.word	0xfffffffc


//--------------------- .nv.constant4             --------------------------
	.section	.nv.constant4,"a",@progbits
	.align	8
	.align		8
.nv.constant4:
        /*0000*/ 	.dword	vprintf
	.align		8
        /*0008*/ 	.dword	$str
	.align		8
        /*0010*/ 	.dword	$str$1
	.align		8
        /*0018*/ 	.dword	$str$2
	.align		8
        /*0020*/ 	.dword	$str$3
	.align		8
        /*0028*/ 	.dword	$str$4


//--------------------- .text._Z28PrintThreadCoordInGridKernelv --------------------------
	.section	.text._Z28PrintThreadCoordInGridKernelv,"ax",@progbits
	.align	128
        .global         _Z28PrintThreadCoordInGridKernelv
        .type           _Z28PrintThreadCoordInGridKernelv,@function
        .size           _Z28PrintThreadCoordInGridKernelv,(.L_x_10 - _Z28PrintThreadCoordInGridKernelv)
        .other          _Z28PrintThreadCoordInGridKernelv,@"STO_CUDA_ENTRY STV_DEFAULT"
_Z28PrintThreadCoordInGridKernelv:
.text._Z28PrintThreadCoordInGridKernelv:
[----:B------:R-:W0:Y:S01]  /*0000*/  LDC R1, c[0x0][0x37c] ;  /* 0x0000df00ff017b82 */ /* 0x000e220000000800 */
[----:B------:R-:W1:Y:S01]  /*0010*/  S2R R3, SR_TID.X ;  /* 0x0000000000037919 */ /* 0x000e620000002100 */
[----:B------:R-:W2:Y:S06]  /*0020*/  LDCU UR5, c[0x0][0x2fc] ;  /* 0x00005f80ff0577ac */ /* 0x000eac0008000800 */
[----:B------:R-:W1:Y:S01]  /*0030*/  S2UR UR4, SR_CTAID.X ;  /* 0x00000000000479c3 */ /* 0x000e620000002500 */
[----:B------:R-:W-:Y:S01]  /*0040*/  MOV R8, 0x0 ;  /* 0x0000000000087802 */ /* 0x000fe20000000f00 */
[----:B------:R-:W3:Y:S01]  /*0050*/  S2R R5, SR_TID.Y ;  /* 0x0000000000057919 */ /* 0x000ee20000002200 */
[----:B0-----:R-:W-:Y:S01]  /*0060*/  VIADD R1, R1, 0xfffffff0 ;  /* 0xfffffff001017836 */ /* 0x001fe20000000000 */
[----:B------:R-:W0:Y:S04]  /*0070*/  S2R R7, SR_TID.Z ;  /* 0x0000000000077919 */ /* 0x000e280000002300 */
[----:B------:R-:W1:Y:S08]  /*0080*/  LDC R2, c[0x0][0x360] ;  /* 0x0000d800ff027b82 */ /* 0x000e700000000800 */
[----:B------:R-:W3:Y:S08]  /*0090*/  S2UR UR6, SR_CTAID.Y ;  /* 0x00000000000679c3 */ /* 0x000ef00000002600 */
[----:B------:R-:W3:Y:S08]  /*00a0*/  LDC R0, c[0x0][0x364] ;  /* 0x0000d900ff007b82 */ /* 0x000ef00000000800 */
[----:B------:R-:W0:Y:S01]  /*00b0*/  S2UR UR7, SR_CTAID.Z ;  /* 0x00000000000779c3 */ /* 0x000e220000002700 */
[----:B-1----:R-:W-:Y:S01]  /*00c0*/  IMAD R2, R2, UR4, R3 ;  /* 0x0000000402027c24 */ /* 0x002fe2000f8e0203 */
[----:B------:R-:W1:Y:S06]  /*00d0*/  LDCU UR4, c[0x0][0x2f8] ;  /* 0x00005f00ff0477ac */ /* 0x000e6c0008000800 */
[----:B------:R-:W0:Y:S01]  /*00e0*/  LDC R4, c[0x0][0x368] ;  /* 0x0000da00ff047b82 */ /* 0x000e220000000800 */
[----:B---3--:R-:W-:-:S07]  /*00f0*/  IMAD R3, R0, UR6, R5 ;  /* 0x0000000600037c24 */ /* 0x008fce000f8e0205 */
[----:B------:R-:W3:Y:S01]  /*0100*/  LDC.64 R8, c[0x4][R8] ;  /* 0x0100000008087b82 */ /* 0x000ee20000000a00 */
[----:B-1----:R-:W-:Y:S01]  /*0110*/  IADD3 R6, P0, PT, R1, UR4, RZ ;  /* 0x0000000401067c10 */ /* 0x002fe2000ff1e0ff */
[----:B------:R1:W-:Y:S01]  /*0120*/  STL.64 [R1], R2 ;  /* 0x0000000201007387 */ /* 0x0003e20000100a00 */
[----:B0-----:R-:W-:Y:S01]  /*0130*/  IMAD R0, R4, UR7, R7 ;  /* 0x0000000704007c24 */ /* 0x001fe2000f8e0207 */
[----:B------:R-:W0:Y:S01]  /*0140*/  LDCU.64 UR6, c[0x4][0x28] ;  /* 0x01000500ff0677ac */ /* 0x000e220008000a00 */
[----:B--2---:R-:W-:-:S03]  /*0150*/  IADD3.X R7, PT, PT, RZ, UR5, RZ, P0, !PT ;  /* 0x00000005ff077c10 */ /* 0x004fc600087fe4ff */
[----:B------:R1:W-:Y:S01]  /*0160*/  STL [R1+0x8], R0 ;  /* 0x0000080001007387 */ /* 0x0003e20000100800 */
[----:B0-----:R-:W-:Y:S01]  /*0170*/  IMAD.U32 R4, RZ, RZ, UR6 ;  /* 0x00000006ff047e24 */ /* 0x001fe2000f8e00ff */
[----:B-1-3--:R-:W-:-:S07]  /*0180*/  MOV R5, UR7 ;  /* 0x0000000700057c02 */ /* 0x00afce0008000f00 */
[----:B------:R-:W-:-:S07]  /*0190*/  LEPC R20, `(.L_x_0) ;  /* 0x000000001014794e */ /* 0x000fce0000000000 */
[----:B------:R-:W-:Y:S05]  /*01a0*/  CALL.ABS.NOINC R8 ;  /* 0x0000000008007343 */ /* 0x000fea0003c00000 */
.L_x_0:
[----:B------:R-:W-:Y:S05]  /*01b0*/  EXIT ;  /* 0x000000000000794d */ /* 0x000fea0003800000 */
.L_x_1:
[----:B------:R-:W-:-:S00]  /*01c0*/  BRA `(.L_x_1) ;  /* 0xfffffffc00fc7947 */ /* 0x000fc0000383ffff */
[----:B------:R-:W-:-:S00]  /*01d0*/  NOP ;  /* 0x0000000000007918 */ /* 0x000fc00000000000 */
        /* <DEDUP_REMOVED lines=10> */
.L_x_10:


//--------------------- .text._Z27PrintThreadIdxPerGridKernelv --------------------------
	.section	.text._Z27PrintThreadIdxPerGridKernelv,"ax",@progbits
	.align	128
        .global         _Z27PrintThreadIdxPerGridKernelv
        .type           _Z27PrintThreadIdxPerGridKernelv,@function
        .size           _Z27PrintThreadIdxPerGridKernelv,(.L_x_11 - _Z27PrintThreadIdxPerGridKernelv)
        .other          _Z27PrintThreadIdxPerGridKernelv,@"STO_CUDA_ENTRY STV_DEFAULT"
_Z27PrintThreadIdxPerGridKernelv:
.text._Z27PrintThreadIdxPerGridKernelv:
[----:B------:R-:W0:Y:S01]  /*0000*/  LDC R1, c[0x0][0x37c] ;  /* 0x0000df00ff017b82 */ /* 0x000e220000000800 */
[----:B------:R-:W1:Y:S01]  /*0010*/  S2R R0, SR_TID.Z ;  /* 0x0000000000007919 */ /* 0x000e620000002300 */
[----:B------:R-:W2:Y:S06]  /*0020*/  LDCU UR5, c[0x0][0x2fc] ;  /* 0x00005f80ff0577ac */ /* 0x000eac0008000800 */
[----:B------:R-:W3:Y:S01]  /*0030*/  S2UR UR8, SR_CTAID.Z ;  /* 0x00000000000879c3 */ /* 0x000ee20000002700 */
[----:B------:R-:W-:Y:S01]  /*0040*/  MOV R8, 0x0 ;  /* 0x0000000000087802 */ /* 0x000fe20000000f00 */
[----:B------:R-:W1:Y:S01]  /*0050*/  S2R R5, SR_TID.Y ;  /* 0x0000000000057919 */ /* 0x000e620000002200 */
[----:B------:R-:W4:Y:S01]  /*0060*/  LDCU UR6, c[0x0][0x360] ;  /* 0x00006c00ff0677ac */ /* 0x000f220008000800 */
[----:B0-----:R-:W-:Y:S01]  /*0070*/  IADD3 R1, PT, PT, R1, -0x10, RZ ;  /* 0xfffffff001017810 */ /* 0x001fe20007ffe0ff */
[----:B------:R-:W3:Y:S01]  /*0080*/  S2R R4, SR_CTAID.Y ;  /* 0x0000000000047919 */ /* 0x000ee20000002600 */
[----:B------:R-:W4:Y:S02]  /*0090*/  LDCU UR7, c[0x0][0x364] ;  /* 0x00006c80ff0777ac */ /* 0x000f240008000800 */
[----:B------:R-:W0:Y:S01]  /*00a0*/  LDC R2, c[0x0][0x368] ;  /* 0x0000da00ff027b82 */ /* 0x000e220000000800 */
[----:B------:R-:W5:Y:S01]  /*00b0*/  S2R R7, SR_TID.X ;  /* 0x0000000000077919 */ /* 0x000f620000002100 */
[----:B------:R-:W2:Y:S01]  /*00c0*/  LDCU UR9, c[0x0][0x370] ;  /* 0x00006e00ff0977ac */ /* 0x000ea20008000800 */
[----:B------:R-:W2:Y:S05]  /*00d0*/  S2R R6, SR_CTAID.X ;  /* 0x0000000000067919 */ /* 0x000eaa0000002500 */
[----:B------:R-:W3:Y:S08]  /*00e0*/  LDC R3, c[0x0][0x374] ;  /* 0x0000dd00ff037b82 */ /* 0x000ef00000000800 */
[----:B------:R-:W2:Y:S01]  /*00f0*/  LDC.64 R8, c[0x4][R8] ;  /* 0x0100000008087b82 */ /* 0x000ea20000000a00 */
[----:B----4-:R-:W-:-:S06]  /*0100*/  UIMAD UR4, UR6, UR7, URZ ;  /* 0x00000007060472a4 */ /* 0x010fcc000f8e02ff */
[----:B0-----:R-:W-:Y:S02]  /*0110*/  IMAD R2, R2, UR4, RZ ;  /* 0x0000000402027c24 */ /* 0x001fe4000f8e02ff */
[----:B-1----:R-:W-:-:S03]  /*0120*/  IMAD R0, R0, UR7, R5 ;  /* 0x0000000700007c24 */ /* 0x002fc6000f8e0205 */
[----:B------:R-:W0:Y:S01]  /*0130*/  LDCU UR4, c[0x0][0x2f8] ;  /* 0x00005f00ff0477ac */ /* 0x000e220008000800 */
[----:B---3--:R-:W-:Y:S02]  /*0140*/  IMAD R3, R3, UR8, R4 ;  /* 0x0000000803037c24 */ /* 0x008fe4000f8e0204 */
[----:B-----5:R-:W-:Y:S01]  /*0150*/  IMAD R0, R0, UR6, R7 ;  /* 0x0000000600007c24 */ /* 0x020fe2000f8e0207 */
[----:B------:R-:W1:Y:S01]  /*0160*/  LDCU.64 UR6, c[0x4][0x20] ;  /* 0x01000400ff0677ac */ /* 0x000e620008000a00 */
[----:B--2---:R-:W-:-:S04]  /*0170*/  IMAD R3, R3, UR9, R6 ;  /* 0x0000000903037c24 */ /* 0x004fc8000f8e0206 */
[----:B------:R-:W-:Y:S01]  /*0180*/  IMAD R0, R2, R3, R0 ;  /* 0x0000000302007224 */ /* 0x000fe200078e0200 */
[----:B------:R2:W-:Y:S01]  /*0190*/  STL.64 [R1], R2 ;  /* 0x0000000201007387 */ /* 0x0005e20000100a00 */
[----:B0-----:R-:W-:-:S03]  /*01a0*/  IADD3 R6, P0, PT, R1, UR4, RZ ;  /* 0x0000000401067c10 */ /* 0x001fc6000ff1e0ff */
[----:B------:R2:W-:Y:S01]  /*01b0*/  STL [R1+0x8], R0 ;  /* 0x0000080001007387 */ /* 0x0005e20000100800 */
[----:B------:R-:W-:Y:S02]  /*01c0*/  IADD3.X R7, PT, PT, RZ, UR5, RZ, P0, !PT ;  /* 0x00000005ff077c10 */ /* 0x000fe400087fe4ff */
[----:B-1----:R-:W-:Y:S02]  /*01d0*/  MOV R4, UR6 ;  /* 0x0000000600047c02 */ /* 0x002fe40008000f00 */
[----:B------:R-:W-:-:S07]  /*01e0*/  MOV R5, UR7 ;  /* 0x0000000700057c02 */ /* 0x000fce0008000f00 */
[----:B------:R-:W-:-:S07]  /*01f0*/  LEPC R20, `(.L_x_2) ;  /* 0x000000001014794e */ /* 0x000fce0000000000 */
[----:B--2---:R-:W-:Y:S05]  /*0200*/  CALL.ABS.NOINC R8 ;  /* 0x0000000008007343 */ /* 0x004fea0003c00000 */
.L_x_2:
[----:B------:R-:W-:Y:S05]  /*0210*/  EXIT ;  /* 0x000000000000794d */ /* 0x000fea0003800000 */
.L_x_3:
        /* <DEDUP_REMOVED lines=14> */
.L_x_11:


//--------------------- .text._Z28PrintThreadIdxPerBlockKernelv --------------------------
	.section	.text._Z28PrintThreadIdxPerBlockKernelv,"ax",@progbits
	.align	128
        .global         _Z28PrintThreadIdxPerBlockKernelv
        .type           _Z28PrintThreadIdxPerBlockKernelv,@function
        .size           _Z28PrintThreadIdxPerBlockKernelv,(.L_x_12 - _Z28PrintThreadIdxPerBlockKernelv)
        .other          _Z28PrintThreadIdxPerBlockKernelv,@"STO_CUDA_ENTRY STV_DEFAULT"
_Z28PrintThreadIdxPerBlockKernelv:
.text._Z28PrintThreadIdxPerBlockKernelv:
[----:B------:R-:W0:Y:S01]  /*0000*/  LDC R1, c[0x0][0x37c] ;  /* 0x0000df00ff017b82 */ /* 0x000e220000000800 */
[----:B------:R-:W1:Y:S01]  /*0010*/  S2R R11, SR_TID.Z ;  /* 0x00000000000b7919 */ /* 0x000e620000002300 */
[----:B------:R-:W2:Y:S01]  /*0020*/  LDCU UR5, c[0x0][0x2fc] ;  /* 0x00005f80ff0577ac */ /* 0x000ea20008000800 */
[----:B0-----:R-:W-:Y:S01]  /*0030*/  VIADD R1, R1, 0xfffffff0 ;  /* 0xfffffff001017836 */ /* 0x001fe20000000000 */
[----:B------:R-:W1:Y:S01]  /*0040*/  S2R R0, SR_TID.Y ;  /* 0x0000000000007919 */ /* 0x000e620000002200 */
[----:B------:R-:W0:Y:S01]  /*0050*/  LDCU UR6, c[0x0][0x360] ;  /* 0x00006c00ff0677ac */ /* 0x000e220008000800 */
[----:B------:R-:W0:Y:S01]  /*0060*/  S2R R2, SR_TID.X ;  /* 0x0000000000027919 */ /* 0x000e220000002100 */
[----:B------:R-:W1:Y:S01]  /*0070*/  LDCU UR4, c[0x0][0x364] ;  /* 0x00006c80ff0477ac */ /* 0x000e620008000800 */
[----:B------:R-:W3:Y:S01]  /*0080*/  S2R R8, SR_CTAID.X ;  /* 0x0000000000087919 */ /* 0x000ee20000002500 */
[----:B------:R-:W3:Y:S01]  /*0090*/  S2R R9, SR_CTAID.Y ;  /* 0x0000000000097919 */ /* 0x000ee20000002600 */
[----:B------:R-:W3:Y:S01]  /*00a0*/  S2R R10, SR_CTAID.Z ;  /* 0x00000000000a7919 */ /* 0x000ee20000002700 */
[----:B-1----:R-:W-:Y:S01]  /*00b0*/  IMAD R11, R11, UR4, R0 ;  /* 0x000000040b0b7c24 */ /* 0x002fe2000f8e0200 */
[----:B------:R-:W-:Y:S01]  /*00c0*/  MOV R0, 0x0 ;  /* 0x0000000000007802 */ /* 0x000fe20000000f00 */
[----:B------:R-:W1:Y:S02]  /*00d0*/  LDCU UR4, c[0x0][0x2f8] ;  /* 0x00005f00ff0477ac */ /* 0x000e640008000800 */
[----:B0-----:R-:W-:-:S02]  /*00e0*/  IMAD R11, R11, UR6, R2 ;  /* 0x000000060b0b7c24 */ /* 0x001fc4000f8e0202 */
[----:B------:R0:W4:Y:S01]  /*00f0*/  LDC.64 R2, c[0x4][R0] ;  /* 0x0100000000027b82 */ /* 0x0001220000000a00 */
[----:B------:R-:W5:Y:S02]  /*0100*/  LDCU.64 UR6, c[0x4][0x18] ;  /* 0x01000300ff0677ac */ /* 0x000f640008000a00 */
[----:B---3--:R0:W-:Y:S01]  /*0110*/  STL.128 [R1], R8 ;  /* 0x0000000801007387 */ /* 0x0081e20000100c00 */
[----:B-1----:R-:W-:-:S04]  /*0120*/  IADD3 R6, P0, PT, R1, UR4, RZ ;  /* 0x0000000401067c10 */ /* 0x002fc8000ff1e0ff */
[----:B--2---:R-:W-:Y:S01]  /*0130*/  IADD3.X R7, PT, PT, RZ, UR5, RZ, P0, !PT ;  /* 0x00000005ff077c10 */ /* 0x004fe200087fe4ff */
[----:B-----5:R-:W-:Y:S01]  /*0140*/  IMAD.U32 R4, RZ, RZ, UR6 ;  /* 0x00000006ff047e24 */ /* 0x020fe2000f8e00ff */
[----:B0-----:R-:W-:-:S07]  /*0150*/  MOV R5, UR7 ;  /* 0x0000000700057c02 */ /* 0x001fce0008000f00 */
[----:B------:R-:W-:-:S07]  /*0160*/  LEPC R20, `(.L_x_4) ;  /* 0x000000001014794e */ /* 0x000fce0000000000 */
[----:B----4-:R-:W-:Y:S05]  /*0170*/  CALL.ABS.NOINC R2 ;  /* 0x0000000002007343 */ /* 0x010fea0003c00000 */
.L_x_4:
[----:B------:R-:W-:Y:S05]  /*0180*/  EXIT ;  /* 0x000000000000794d */ /* 0x000fea0003800000 */
.L_x_5:
        /* <DEDUP_REMOVED lines=15> */
.L_x_12:


//--------------------- .text._Z14PrintDimKernelv --------------------------
	.section	.text._Z14PrintDimKernelv,"ax",@progbits
	.align	128
        .global         _Z14PrintDimKernelv
        .type           _Z14PrintDimKernelv,@function
        .size           _Z14PrintDimKernelv,(.L_x_13 - _Z14PrintDimKernelv)
        .other          _Z14PrintDimKernelv,@"STO_CUDA_ENTRY STV_DEFAULT"
_Z14PrintDimKernelv:
.text._Z14PrintDimKernelv:
[----:B------:R-:W0:Y:S01]  /*0000*/  LDC R1, c[0x0][0x37c] ;  /* 0x0000df00ff017b82 */ /* 0x000e220000000800 */
[----:B------:R-:W1:Y:S07]  /*0010*/  LDCU UR5, c[0x0][0x2fc] ;  /* 0x00005f80ff0577ac */ /* 0x000e6e0008000800 */
[----:B------:R-:W2:Y:S01]  /*0020*/  LDC R8, c[0x0][0x370] ;  /* 0x0000dc00ff087b82 */ /* 0x000ea20000000800 */
[----:B0-----:R-:W-:Y:S01]  /*0030*/  VIADD R1, R1, 0xffffffe8 ;  /* 0xffffffe801017836 */ /* 0x001fe20000000000 */
[----:B------:R-:W-:Y:S01]  /*0040*/  MOV R0, 0x0 ;  /* 0x0000000000007802 */ /* 0x000fe20000000f00 */
[----:B------:R-:W0:Y:S01]  /*0050*/  LDCU UR4, c[0x0][0x2f8] ;  /* 0x00005f00ff0477ac */ /* 0x000e220008000800 */
[----:B------:R-:W3:Y:S04]  /*0060*/  LDCU.64 UR6, c[0x4][0x10] ;  /* 0x01000200ff0677ac */ /* 0x000ee80008000a00 */
[----:B------:R-:W2:Y:S08]  /*0070*/  LDC R9, c[0x0][0x374] ;  /* 0x0000dd00ff097b82 */ /* 0x000eb00000000800 */
[----:B------:R-:W4:Y:S01]  /*0080*/  LDC R10, c[0x0][0x378] ;  /* 0x0000de00ff0a7b82 */ /* 0x000f220000000800 */
[----:B0-----:R-:W-:-:S07]  /*0090*/  IADD3 R6, P0, PT, R1, UR4, RZ ;  /* 0x0000000401067c10 */ /* 0x001fce000ff1e0ff */
[----:B------:R-:W4:Y:S01]  /*00a0*/  LDC R11, c[0x0][0x360] ;  /* 0x0000d800ff0b7b82 */ /* 0x000f220000000800 */
[----:B---3--:R-:W-:Y:S01]  /*00b0*/  IMAD.U32 R4, RZ, RZ, UR6 ;  /* 0x00000006ff047e24 */ /* 0x008fe2000f8e00ff */
[----:B------:R-:W-:Y:S01]  /*00c0*/  MOV R5, UR7 ;  /* 0x0000000700057c02 */ /* 0x000fe20008000f00 */
[----:B-1----:R-:W-:-:S05]  /*00d0*/  IMAD.X R7, RZ, RZ, UR5, P0 ;  /* 0x00000005ff077e24 */ /* 0x002fca00080e06ff */
[----:B------:R-:W0:Y:S01]  /*00e0*/  LDC R12, c[0x0][0x364] ;  /* 0x0000d900ff0c7b82 */ /* 0x000e220000000800 */
[----:B--2---:R1:W-:Y:S07]  /*00f0*/  STL.64 [R1], R8 ;  /* 0x0000000801007387 */ /* 0x0043ee0000100a00 */
[----:B------:R-:W0:Y:S01]  /*0100*/  LDC R13, c[0x0][0x368] ;  /* 0x0000da00ff0d7b82 */ /* 0x000e220000000800 */
[----:B----4-:R1:W-:Y:S07]  /*0110*/  STL.64 [R1+0x8], R10 ;  /* 0x0000080a01007387 */ /* 0x0103ee0000100a00 */
[----:B------:R1:W2:Y:S01]  /*0120*/  LDC.64 R2, c[0x4][R0] ;  /* 0x0100000000027b82 */ /* 0x0002a20000000a00 */
[----:B0-----:R1:W-:Y:S02]  /*0130*/  STL.64 [R1+0x10], R12 ;  /* 0x0000100c01007387 */ /* 0x0013e40000100a00 */
[----:B------:R-:W-:-:S07]  /*0140*/  LEPC R20, `(.L_x_6) ;  /* 0x000000001014794e */ /* 0x000fce0000000000 */
[----:B-12---:R-:W-:Y:S05]  /*0150*/  CALL.ABS.NOINC R2 ;  /* 0x0000000002007343 */ /* 0x006fea0003c00000 */
.L_x_6:
[----:B------:R-:W-:Y:S05]  /*0160*/  EXIT ;  /* 0x000000000000794d */ /* 0x000fea0003800000 */
.L_x_7:
        /* <DEDUP_REMOVED lines=9> */
.L_x_13:


//--------------------- .text._Z14PrintIdxKernelv --------------------------
	.section	.text._Z14PrintIdxKernelv,"ax",@progbits
	.align	128
        .global         _Z14PrintIdxKernelv
        .type           _Z14PrintIdxKernelv,@function
        .size           _Z14PrintIdxKernelv,(.L_x_14 - _Z14PrintIdxKernelv)
        .other          _Z14PrintIdxKernelv,@"STO_CUDA_ENTRY STV_DEFAULT"
_Z14PrintIdxKernelv:
.text._Z14PrintIdxKernelv:
[----:B------:R-:W0:Y:S01]  /*0000*/  LDC R1, c[0x0][0x37c] ;  /* 0x0000df00ff017b82 */ /* 0x000e220000000800 */
[----:B------:R-:W1:Y:S01]  /*0010*/  S2R R8, SR_CTAID.X ;  /* 0x0000000000087919 */ /* 0x000e620000002500 */
[----:B0-----:R-:W-:Y:S01]  /*0020*/  VIADD R1, R1, 0xffffffe8 ;  /* 0xffffffe801017836 */ /* 0x001fe20000000000 */
[----:B------:R-:W-:Y:S01]  /*0030*/  MOV R0, 0x0 ;  /* 0x0000000000007802 */ /* 0x000fe20000000f00 */
[----:B------:R-:W0:Y:S01]  /*0040*/  LDCU UR4, c[0x0][0x2f8] ;  /* 0x00005f00ff0477ac */ /* 0x000e220008000800 */
[----:B------:R-:W1:Y:S03]  /*0050*/  S2R R9, SR_CTAID.Y ;  /* 0x0000000000097919 */ /* 0x000e660000002600 */
[----:B------:R2:W3:Y:S01]  /*0060*/  LDC.64 R2, c[0x4][R0] ;  /* 0x0100000000027b82 */ /* 0x0004e20000000a00 */
[----:B------:R-:W4:Y:S01]  /*0070*/  LDCU.64 UR6, c[0x4][0x8] ;  /* 0x01000100ff0677ac */ /* 0x000f220008000a00 */
[----:B------:R-:W5:Y:S01]  /*0080*/  S2R R10, SR_CTAID.Z ;  /* 0x00000000000a7919 */ /* 0x000f620000002700 */
[----:B------:R-:W2:Y:S01]  /*0090*/  LDCU UR5, c[0x0][0x2fc] ;  /* 0x00005f80ff0577ac */ /* 0x000ea20008000800 */
[----:B------:R-:W5:Y:S01]  /*00a0*/  S2R R11, SR_TID.X ;  /* 0x00000000000b7919 */ /* 0x000f620000002100 */
[----:B------:R-:W5:Y:S01]  /*00b0*/  S2R R12, SR_TID.Y ;  /* 0x00000000000c7919 */ /* 0x000f620000002200 */
[----:B------:R-:W5:Y:S01]  /*00c0*/  S2R R13, SR_TID.Z ;  /* 0x00000000000d7919 */ /* 0x000f620000002300 */
[----:B0-----:R-:W-:Y:S01]  /*00d0*/  IADD3 R6, P0, PT, R1, UR4, RZ ;  /* 0x0000000401067c10 */ /* 0x001fe2000ff1e0ff */
[----:B----4-:R-:W-:Y:S01]  /*00e0*/  IMAD.U32 R4, RZ, RZ, UR6 ;  /* 0x00000006ff047e24 */ /* 0x010fe2000f8e00ff */
[----:B------:R-:W-:-:S03]  /*00f0*/  MOV R5, UR7 ;  /* 0x0000000700057c02 */ /* 0x000fc60008000f00 */
[----:B--2---:R-:W-:Y:S01]  /*0100*/  IMAD.X R7, RZ, RZ, UR5, P0 ;  /* 0x00000005ff077e24 */ /* 0x004fe200080e06ff */
[----:B-1----:R0:W-:Y:S04]  /*0110*/  STL.64 [R1], R8 ;  /* 0x0000000801007387 */ /* 0x0021e80000100a00 */
[----:B-----5:R0:W-:Y:S04]  /*0120*/  STL.64 [R1+0x8], R10 ;  /* 0x0000080a01007387 */ /* 0x0201e80000100a00 */
[----:B------:R0:W-:Y:S02]  /*0130*/  STL.64 [R1+0x10], R12 ;  /* 0x0000100c01007387 */ /* 0x0001e40000100a00 */
[----:B------:R-:W-:-:S07]  /*0140*/  LEPC R20, `(.L_x_8) ;  /* 0x000000001014794e */ /* 0x000fce0000000000 */
[----:B0--3--:R-:W-:Y:S05]  /*0150*/  CALL.ABS.NOINC R2 ;  /* 0x0000000002007343 */ /* 0x009fea0003c00000 */
.L_x_8:
[----:B------:R-:W-:Y:S05]  /*0160*/  EXIT ;  /* 0x000000000000794d */ /* 0x000fea0003800000 */
.L_x_9:
        /* <DEDUP_REMOVED lines=9> */
.L_x_14:


//--------------------- .nv.global.init           --------------------------
	.section	.nv.global.init,"aw",@progbits
.nv.global.init:
	.type		$str$4,@object
	.size		$str$4,($str$1 - $str$4)
$str$4:
        /*0000*/ 	.byte	0x20, 0x20, 0x50, 0x72, 0x69, 0x6e, 0x74, 0x54, 0x68, 0x72, 0x65, 0x61, 0x64, 0x43, 0x6f, 0x6f
        /*0010*/ 	.byte	0x72, 0x64, 0x49, 0x6e, 0x47, 0x72, 0x69, 0x64, 0x4b, 0x65, 0x72, 0x6e, 0x65, 0x6c, 0x20, 0x2d
        /*0020*/ 	.byte	0x20, 0x74, 0x68, 0x72, 0x65, 0x61, 0x64, 0x20, 0x63, 0x6f, 0x6f, 0x72, 0x64, 0x3a, 0x20, 0x28
        /*0030*/ 	.byte	0x25, 0x33, 0x64, 0x2c, 0x20, 0x25, 0x33, 0x64, 0x2c, 0x20, 0x25, 0x33, 0x64, 0x29, 0x0a, 0x00
	.type		$str$1,@object
	.size		$str$1,($str - $str$1)
$str$1:
        /*0040*/ 	.byte	0x20, 0x20, 0x50, 0x72, 0x69, 0x6e, 0x74, 0x44, 0x69, 0x6d, 0x4b, 0x65, 0x72, 0x6e, 0x65, 0x6c
        /*0050*/ 	.byte	0x20, 0x2d, 0x20, 0x67, 0x72, 0x69, 0x64, 0x44, 0x69, 0x6d, 0x3a, 0x20, 0x28, 0x25, 0x33, 0x64
        /*0060*/ 	.byte	0x2c, 0x20, 0x25, 0x33, 0x64, 0x2c, 0x20, 0x25, 0x33, 0x64, 0x29, 0x2c, 0x20, 0x62, 0x6c, 0x6f
        /*0070*/ 	.byte	0x63, 0x6b, 0x44, 0x69, 0x6d, 0x3a, 0x20, 0x28, 0x25, 0x33, 0x64, 0x2c, 0x20, 0x25, 0x33, 0x64
        /*0080*/ 	.byte	0x2c, 0x20, 0x25, 0x33, 0x64, 0x29, 0x0a, 0x00
	.type		$str,@object
	.size		$str,($str$2 - $str)
$str:
        /*0088*/ 	.byte	0x20, 0x20, 0x50, 0x72, 0x69, 0x6e, 0x74, 0x49, 0x6e, 0x64, 0x65, 0x78, 0x4b, 0x65, 0x72, 0x6e
        /*0098*/ 	.byte	0x65, 0x6c, 0x20, 0x2d, 0x20, 0x62, 0x6c, 0x6f, 0x63, 0x6b, 0x20, 0x69, 0x64, 0x78, 0x3a, 0x20
        /*00a8*/ 	.byte	0x28, 0x25, 0x33, 0x64, 0x2c, 0x20, 0x25, 0x33, 0x64, 0x2c, 0x20, 0x25, 0x33, 0x64, 0x29, 0x2c
        /*00b8*/ 	.byte	0x20, 0x74, 0x68, 0x72, 0x65, 0x61, 0x64, 0x20, 0x69, 0x64, 0x78, 0x3a, 0x20, 0x28, 0x25, 0x33
        /*00c8*/ 	.byte	0x64, 0x2c, 0x20, 0x25, 0x33, 0x64, 0x2c, 0x20, 0x25, 0x33, 0x64, 0x29, 0x0a, 0x00
	.type		$str$2,@object
	.size		$str$2,($str$3 - $str$2)
$str$2:
        /*00d6*/ 	.byte	0x20, 0x20, 0x50, 0x72, 0x69, 0x6e, 0x74, 0x54, 0x68, 0x72, 0x65, 0x61, 0x64, 0x49, 0x64, 0x78
        /*00e6*/ 	.byte	0x50, 0x65, 0x72, 0x42, 0x6c, 0x6f, 0x63, 0x6b, 0x4b, 0x65, 0x72, 0x6e, 0x65, 0x6c, 0x20, 0x2d
        /*00f6*/ 	.byte	0x20, 0x62, 0x6c, 0x6f, 0x63, 0x6b, 0x20, 0x69, 0x64, 0x78, 0x3a, 0x20, 0x28, 0x25, 0x33, 0x64
        /*0106*/ 	.byte	0x2c, 0x20, 0x25, 0x33, 0x64, 0x2c, 0x20, 0x25, 0x33, 0x64, 0x29, 0x2c, 0x20, 0x74, 0x68, 0x72
        /*0116*/ 	.byte	0x65, 0x61, 0x64, 0x20, 0x69, 0x64, 0x78, 0x3a, 0x20, 0x28, 0x25, 0x33, 0x64, 0x29, 0x0a, 0x00
	.type		$str$3,@object
	.size		$str$3,(.L_3 - $str$3)
$str$3:
        /*0126*/ 	.byte	0x20, 0x20, 0x50, 0x72, 0x69, 0x6e, 0x74, 0x54, 0x68, 0x72, 0x65, 0x61, 0x64, 0x49, 0x64, 0x78
        /*0136*/ 	.byte	0x50, 0x65, 0x72, 0x47, 0x72, 0x69, 0x64, 0x4b, 0x65, 0x72, 0x6e, 0x65, 0x6c, 0x20, 0x2d, 0x20
        /*0146*/ 	.byte	0x74, 0x68, 0x72, 0x65, 0x61, 0x64, 0x20, 0x70, 0x65, 0x72, 0x20, 0x62, 0x6c, 0x6f, 0x63, 0x6b
        /*0156*/ 	.byte	0x3a, 0x20, 0x28, 0x25, 0x33, 0x64, 0x29, 0x2c, 0x20, 0x62, 0x6c, 0x6f, 0x63, 0x6b, 0x20, 0x69
        /*0166*/ 	.byte	0x64, 0x78, 0x3a, 0x20, 0x28, 0x25, 0x33, 0x64, 0x29, 0x2c, 0x20, 0x74, 0x68, 0x72, 0x65, 0x61
        /*0176*/ 	.byte	0x64, 0x20, 0x69, 0x64, 0x78, 0x3a, 0x20, 0x28, 0x25, 0x33, 0x64, 0x29, 0x0a, 0x00
.L_3:


//--------------------- .nv.shared.reserved.0     --------------------------
	.section	.nv.shared.reserved.0,"aw",@nobits
	.weak		__nv_reservedSMEM_offset_0_alias
	.size		__nv_reservedSMEM_offset_0_alias, 0, 64
	.other		__nv_reservedSMEM_offset_0_alias,@"STO_CUDA_RESERVED_SHARED STV_DEFAULT"
__nv_reservedSMEM_offset_0_alias:
	.zero		0
	.zero		64


//--------------------- .nv.constant0._Z28PrintThreadCoordInGridKernelv --------------------------
	.section	.nv.constant0._Z28PrintThreadCoordInGridKernelv,"a",@progbits
	.sectionflags	@""
	.align	4
.nv.constant0._Z28PrintThreadCoordInGridKernelv:
	.zero		896


//--------------------- .nv.constant0._Z27PrintThreadIdxPerGridKernelv --------------------------
	.section	.nv.constant0._Z27PrintThreadIdxPerGridKernelv,"a",@progbits
	.sectionflags	@""
	.align	4
.nv.constant0._Z27PrintThreadIdxPerGridKernelv:
	.zero		896


//--------------------- .nv.constant0._Z28PrintThreadIdxPerBlockKernelv --------------------------
	.section	.nv.constant0._Z28PrintThreadIdxPerBlockKernelv,"a",@progbits
	.sectionflags	@""
	.align	4
.nv.constant0._Z28PrintThreadIdxPerBlockKernelv:
	.zero		896


//--------------------- .nv.constant0._Z14PrintDimKernelv --------------------------
	.section	.nv.constant0._Z14PrintDimKernelv,"a",@progbits
	.sectionflags	@""
	.align	4
.nv.constant0._Z14PrintDimKernelv:
	.zero		896


//--------------------- .nv.constant0._Z14PrintIdxKernelv --------------------------
	.section	.nv.constant0._Z14PrintIdxKernelv,"a",@progbits
	.sectionflags	@""
	.align	4
.nv.constant0._Z14PrintIdxKernelv:
	.zero		896


//--------------------- SYMBOLS --------------------------

	.type		.nv.reservedSmem.offset0,@object
	.size		.nv.reservedSmem.offset0,0x4
	.type		vprintf,@function
